//
// Generated by NVIDIA NVVM Compiler
//
// Compiler Build ID: CL-36424714
// Cuda compilation tools, release 13.0, V13.0.88
// Based on NVVM 20.0.0
//

.version 9.0
.target sm_100
.address_size 64

	// .globl	_Z15matrixAddKernelPKdS0_Pdi

.visible .entry _Z15matrixAddKernelPKdS0_Pdi(
	.param .u64 .ptr .align 1 _Z15matrixAddKernelPKdS0_Pdi_param_0,
	.param .u64 .ptr .align 1 _Z15matrixAddKernelPKdS0_Pdi_param_1,
	.param .u64 .ptr .align 1 _Z15matrixAddKernelPKdS0_Pdi_param_2,
	.param .u32 _Z15matrixAddKernelPKdS0_Pdi_param_3
)
{
	.reg .pred 	%p<2>;
	.reg .b32 	%r<12>;
	.reg .b64 	%rd<11>;
	.reg .b64 	%fd<4>;

	ld.param.u64 	%rd1, [_Z15matrixAddKernelPKdS0_Pdi_param_0];
	ld.param.u64 	%rd2, [_Z15matrixAddKernelPKdS0_Pdi_param_1];
	ld.param.u64 	%rd3, [_Z15matrixAddKernelPKdS0_Pdi_param_2];
	ld.param.u32 	%r3, [_Z15matrixAddKernelPKdS0_Pdi_param_3];
	mov.u32 	%r4, %tid.y;
	mov.u32 	%r5, %ctaid.y;
	mov.u32 	%r6, %ntid.y;
	mad.lo.s32 	%r1, %r5, %r6, %r4;
	mov.u32 	%r7, %tid.x;
	mov.u32 	%r8, %ctaid.x;
	mov.u32 	%r9, %ntid.x;
	mad.lo.s32 	%r2, %r8, %r9, %r7;
	max.s32 	%r10, %r1, %r2;
	setp.ge.s32 	%p1, %r10, %r3;
	@%p1 bra 	$L__BB0_2;
	cvta.to.global.u64 	%rd4, %rd1;
	cvta.to.global.u64 	%rd5, %rd2;
	cvta.to.global.u64 	%rd6, %rd3;
	mad.lo.s32 	%r11, %r3, %r1, %r2;
	mul.wide.s32 	%rd7, %r11, 8;
	add.s64 	%rd8, %rd4, %rd7;
	ld.global.f64 	%fd1, [%rd8];
	add.s64 	%rd9, %rd5, %rd7;
	ld.global.f64 	%fd2, [%rd9];
	add.f64 	%fd3, %fd1, %fd2;
	add.s64 	%rd10, %rd6, %rd7;
	st.global.f64 	[%rd10], %fd3;
$L__BB0_2:
	ret;

}


// ===== COMPILED SASS (sm_100) =====

	.target	sm_100

	.elftype	@"ET_EXEC"


//--------------------- .note.nv.tkinfo           --------------------------
	.section	.note.nv.tkinfo,"",@"SHT_NOTE"
	.sectionflags	@"SHF_NOTE_NV_TKINFO"
	.tkinfo
        /*0018*/ 	.word	0x00000002
        /*0030*/ 	.string	""
        /*0030*/ 	.string	"ptxas"
        /*0030*/ 	.string	"Cuda compilation tools, release 13.0, V13.0.88"
        /*0030*/ 	.string	"Build cuda_13.0.r13.0/compiler.36424714_0"
        /*0030*/ 	.string	"-arch sm_100 -m 64 "



//--------------------- .note.nv.cuinfo           --------------------------
	.section	.note.nv.cuinfo,"",@"SHT_NOTE"
	.sectionflags	@"SHF_NOTE_NV_CUINFO"
        /*0018*/ 	.short	0x0002
        /*001a*/ 	.short	0x0064
        /*001c*/ 	.short	0x0082
	.zero		2


//--------------------- .nv.info                  --------------------------
	.section	.nv.info,"",@"SHT_CUDA_INFO"
	.align	4


	//----- nvinfo : EIATTR_REGCOUNT
	.align		4
        /*0000*/ 	.byte	0x04, 0x2f
        /*0002*/ 	.short	(.L_1 - .L_0)
	.align		4
.L_0:
        /*0004*/ 	.word	index@(_Z15matrixAddKernelPKdS0_Pdi)
        /*0008*/ 	.word	0x0000000e


	//----- nvinfo : EIATTR_FRAME_SIZE
	.align		4
.L_1:
        /*000c*/ 	.byte	0x04, 0x11
        /*000e*/ 	.short	(.L_3 - .L_2)
	.align		4
.L_2:
        /*0010*/ 	.word	index@(_Z15matrixAddKernelPKdS0_Pdi)
        /*0014*/ 	.word	0x00000000


	//----- nvinfo : EIATTR_MIN_STACK_SIZE
	.align		4
.L_3:
        /*0018*/ 	.byte	0x04, 0x12
        /*001a*/ 	.short	(.L_5 - .L_4)
	.align		4
.L_4:
        /*001c*/ 	.word	index@(_Z15matrixAddKernelPKdS0_Pdi)
        /*0020*/ 	.word	0x00000000
.L_5:


//--------------------- .nv.compat                --------------------------
	.section	.nv.compat,"",@"SHT_CUDA_COMPAT_INFO"
	.align	4
        /*0000*/ 	.byte	0x02, 0x09, 0x00, 0x00, 0x02, 0x02, 0x01, 0x00, 0x02, 0x05, 0x05, 0x00, 0x03, 0x07, 0x01, 0x01
        /*0010*/ 	.byte	0x02, 0x03, 0x00, 0x00, 0x02, 0x06, 0x01, 0x00, 0x04, 0x0b, 0x08, 0x00, 0x01, 0x00, 0x00, 0x00
        /*0020*/ 	.byte	0x00, 0x00, 0x00, 0x00


//--------------------- .nv.info._Z15matrixAddKernelPKdS0_Pdi --------------------------
	.section	.nv.info._Z15matrixAddKernelPKdS0_Pdi,"",@"SHT_CUDA_INFO"
	.sectionflags	@""
	.align	4


	//----- nvinfo : EIATTR_CUDA_API_VERSION
	.align		4
        /*0000*/ 	.byte	0x04, 0x37
        /*0002*/ 	.short	(.L_7 - .L_6)
.L_6:
        /*0004*/ 	.word	0x00000082


	//----- nvinfo : EIATTR_KPARAM_INFO
	.align		4
.L_7:
        /*0008*/ 	.byte	0x04, 0x17
        /*000a*/ 	.short	(.L_9 - .L_8)
.L_8:
        /*000c*/ 	.word	0x00000000
        /*0010*/ 	.short	0x0003
        /*0012*/ 	.short	0x0018
        /*0014*/ 	.byte	0x00, 0xf0, 0x11, 0x00


	//----- nvinfo : EIATTR_KPARAM_INFO
	.align		4
.L_9:
        /*0018*/ 	.byte	0x04, 0x17
        /*001a*/ 	.short	(.L_11 - .L_10)
.L_10:
        /*001c*/ 	.word	0x00000000
        /*0020*/ 	.short	0x0002
        /*0022*/ 	.short	0x0010
        /*0024*/ 	.byte	0x00, 0xf5, 0x21, 0x00


	//----- nvinfo : EIATTR_KPARAM_INFO
	.align		4
.L_11:
        /*0028*/ 	.byte	0x04, 0x17
        /*002a*/ 	.short	(.L_13 - .L_12)
.L_12:
        /*002c*/ 	.word	0x00000000
        /*0030*/ 	.short	0x0001
        /*0032*/ 	.short	0x0008
        /*0034*/ 	.byte	0x00, 0xf5, 0x21, 0x00


	//----- nvinfo : EIATTR_KPARAM_INFO
	.align		4
.L_13:
        /*0038*/ 	.byte	0x04, 0x17
        /*003a*/ 	.short	(.L_15 - .L_14)
.L_14:
        /*003c*/ 	.word	0x00000000
        /*0040*/ 	.short	0x0000
        /*0042*/ 	.short	0x0000
        /*0044*/ 	.byte	0x00, 0xf5, 0x21, 0x00


	//----- nvinfo : EIATTR_SPARSE_MMA_MASK
	.align		4
.L_15:
        /*0048*/ 	.byte	0x03, 0x50
        /*004a*/ 	.short	0x0000


	//----- nvinfo : EIATTR_MAXREG_COUNT
	.align		4
        /*004c*/ 	.byte	0x03, 0x1b
        /*004e*/ 	.short	0x00ff


	//----- nvinfo : EIATTR_MERCURY_ISA_VERSION
	.align		4
        /*0050*/ 	.byte	0x03, 0x5f
        /*0052*/ 	.short	0x0101


	//----- nvinfo : EIATTR_VRC_CTA_INIT_COUNT
	.align		4
        /*0054*/ 	.byte	0x02, 0x4a
	.zero		1
	.zero		1


	//----- nvinfo : EIATTR_EXIT_INSTR_OFFSETS
	.align		4
        /*0058*/ 	.byte	0x04, 0x1c
        /*005a*/ 	.short	(.L_17 - .L_16)


	//   ....[0]....
.L_16:
        /*005c*/ 	.word	0x000000c0


	//   ....[1]....
        /*0060*/ 	.word	0x00000190


	//----- nvinfo : EIATTR_CBANK_PARAM_SIZE
	.align		4
.L_17:
        /*0064*/ 	.byte	0x03, 0x19
        /*0066*/ 	.short	0x001c


	//----- nvinfo : EIATTR_PARAM_CBANK
	.align		4
        /*0068*/ 	.byte	0x04, 0x0a
        /*006a*/ 	.short	(.L_19 - .L_18)
	.align		4
.L_18:
        /*006c*/ 	.word	index@(.nv.constant0._Z15matrixAddKernelPKdS0_Pdi)
        /*0070*/ 	.short	0x0380
        /*0072*/ 	.short	0x001c


	//----- nvinfo : EIATTR_SW_WAR
	.align		4
.L_19:
        /*0074*/ 	.byte	0x04, 0x36
        /*0076*/ 	.short	(.L_21 - .L_20)
.L_20:
        /*0078*/ 	.word	0x00000008
.L_21:


//--------------------- .nv.callgraph             --------------------------
	.section	.nv.callgraph,"",@"SHT_CUDA_CALLGRAPH"
	.align	4
	.sectionentsize	8
	.align		4
        /*0000*/ 	.word	0x00000000
	.align		4
        /*0004*/ 	.word	0xffffffff
	.align		4
        /*0008*/ 	.word	0x00000000
	.align		4
        /*000c*/ 	.word	0xfffffffe
	.align		4
        /*0010*/ 	.word	0x00000000
	.align		4
        /*0014*/ 	.word	0xfffffffd
	.align		4
        /*0018*/ 	.word	0x00000000
	.align		4
        /*001c*/ 	.word	0xfffffffc


//--------------------- .text._Z15matrixAddKernelPKdS0_Pdi --------------------------
	.section	.text._Z15matrixAddKernelPKdS0_Pdi,"ax",@progbits
	.align	128
        .global         _Z15matrixAddKernelPKdS0_Pdi
        .type           _Z15matrixAddKernelPKdS0_Pdi,@function
        .size           _Z15matrixAddKernelPKdS0_Pdi,(.L_x_1 - _Z15matrixAddKernelPKdS0_Pdi)
        .other          _Z15matrixAddKernelPKdS0_Pdi,@"STO_CUDA_ENTRY STV_DEFAULT"
_Z15matrixAddKernelPKdS0_Pdi:
.text._Z15matrixAddKernelPKdS0_Pdi:
[----:B------:R-:W-:Y:S01]  /*0000*/  LDC R1, c[0x0][0x37c] ;  /* 0x0000df00ff017b82 */ /* 0x000fe20000000800 */
[----:B------:R-:W0:Y:S07]  /*0010*/  S2R R0, SR_TID.Y ;  /* 0x0000000000007919 */ /* 0x000e2e0000002200 */
[----:B------:R-:W0:Y:S01]  /*0020*/  LDC R3, c[0x0][0x364] ;  /* 0x0000d900ff037b82 */ /* 0x000e220000000800 */
[----:B------:R-:W1:Y:S01]  /*0030*/  LDCU UR6, c[0x0][0x398] ;  /* 0x00007300ff0677ac */ /* 0x000e620008000800 */
[----:B------:R-:W2:Y:S06]  /*0040*/  S2R R7, SR_TID.X ;  /* 0x0000000000077919 */ /* 0x000eac0000002100 */
[----:B------:R-:W0:Y:S08]  /*0050*/  S2UR UR4, SR_CTAID.Y ;  /* 0x00000000000479c3 */ /* 0x000e300000002600 */
[----:B------:R-:W2:Y:S08]  /*0060*/  S2UR UR5, SR_CTAID.X ;  /* 0x00000000000579c3 */ /* 0x000eb00000002500 */
[----:B------:R-:W2:Y:S01]  /*0070*/  LDC R2, c[0x0][0x360] ;  /* 0x0000d800ff027b82 */ /* 0x000ea20000000800 */
[----:B0-----:R-:W-:-:S02]  /*0080*/  IMAD R0, R3, UR4, R0 ;  /* 0x0000000403007c24 */ /* 0x001fc4000f8e0200 */
[----:B--2---:R-:W-:-:S05]  /*0090*/  IMAD R7, R2, UR5, R7 ;  /* 0x0000000502077c24 */ /* 0x004fca000f8e0207 */
[----:B------:R-:W-:-:S04]  /*00a0*/  VIMNMX R2, PT, PT, R0, R7, !PT ;  /* 0x0000000700027248 */ /* 0x000fc80007fe0100 */
[----:B-1----:R-:W-:-:S13]  /*00b0*/  ISETP.GE.AND P0, PT, R2, UR6, PT ;  /* 0x0000000602007c0c */ /* 0x002fda000bf06270 */
[----:B------:R-:W-:Y:S05]  /*00c0*/  @P0 EXIT ;  /* 0x000000000000094d */ /* 0x000fea0003800000 */
[----:B------:R-:W0:Y:S01]  /*00d0*/  LDC.64 R2, c[0x0][0x380] ;  /* 0x0000e000ff027b82 */ /* 0x000e220000000a00 */
[----:B------:R-:W1:Y:S01]  /*00e0*/  LDCU.64 UR4, c[0x0][0x358] ;  /* 0x00006b00ff0477ac */ /* 0x000e620008000a00 */
[----:B------:R-:W-:-:S06]  /*00f0*/  IMAD R11, R0, UR6, R7 ;  /* 0x00000006000b7c24 */ /* 0x000fcc000f8e0207 */
[----:B------:R-:W2:Y:S08]  /*0100*/  LDC.64 R4, c[0x0][0x388] ;  /* 0x0000e200ff047b82 */ /* 0x000eb00000000a00 */
[----:B------:R-:W3:Y:S01]  /*0110*/  LDC.64 R8, c[0x0][0x390] ;  /* 0x0000e400ff087b82 */ /* 0x000ee20000000a00 */
[----:B0-----:R-:W-:-:S06]  /*0120*/  IMAD.WIDE R2, R11, 0x8, R2 ;  /* 0x000000080b027825 */ /* 0x001fcc00078e0202 */
[----:B-1----:R-:W4:Y:S01]  /*0130*/  LDG.E.64 R2, desc[UR4][R2.64] ;  /* 0x0000000402027981 */ /* 0x002f22000c1e1b00 */
[----:B--2---:R-:W-:-:S06]  /*0140*/  IMAD.WIDE R4, R11, 0x8, R4 ;  /* 0x000000080b047825 */ /* 0x004fcc00078e0204 */
[----:B------:R-:W4:Y:S01]  /*0150*/  LDG.E.64 R4, desc[UR4][R4.64] ;  /* 0x0000000404047981 */ /* 0x000f22000c1e1b00 */
[----:B---3--:R-:W-:Y:S01]  /*0160*/  IMAD.WIDE R8, R11, 0x8, R8 ;  /* 0x000000080b087825 */ /* 0x008fe200078e0208 */
[----:B----4-:R-:W-:-:S07]  /*0170*/  DADD R6, R2, R4 ;  /* 0x0000000002067229 */ /* 0x010fce0000000004 */
[----:B------:R-:W-:Y:S01]  /*0180*/  STG.E.64 desc[UR4][R8.64], R6 ;  /* 0x0000000608007986 */ /* 0x000fe2000c101b04 */
[----:B------:R-:W-:Y:S05]  /*0190*/  EXIT ;  /* 0x000000000000794d */ /* 0x000fea0003800000 */
.L_x_0:
[----:B------:R-:W-:-:S00]  /*01a0*/  BRA `(.L_x_0) ;  /* 0xfffffffc00fc7947 */ /* 0x000fc0000383ffff */
[----:B------:R-:W-:-:S00]  /*01b0*/  NOP ;  /* 0x0000000000007918 */ /* 0x000fc00000000000 */
        /* <DEDUP_REMOVED lines=12> */
.L_x_1:


//--------------------- .nv.shared.reserved.0     --------------------------
	.section	.nv.shared.reserved.0,"aw",@nobits
	.weak		__nv_reservedSMEM_offset_0_alias
	.size		__nv_reservedSMEM_offset_0_alias, 0, 64
	.other		__nv_reservedSMEM_offset_0_alias,@"STO_CUDA_RESERVED_SHARED STV_DEFAULT"
__nv_reservedSMEM_offset_0_alias:
	.zero		0
	.zero		64


//--------------------- .nv.constant0._Z15matrixAddKernelPKdS0_Pdi --------------------------
	.section	.nv.constant0._Z15matrixAddKernelPKdS0_Pdi,"a",@progbits
	.sectionflags	@""
	.align	4
.nv.constant0._Z15matrixAddKernelPKdS0_Pdi:
	.zero		924


//--------------------- SYMBOLS --------------------------

	.type		.nv.reservedSmem.offset0,@object
	.size		.nv.reservedSmem.offset0,0x4
